//
// Generated by NVIDIA NVVM Compiler
//
// Compiler Build ID: CL-36424714
// Cuda compilation tools, release 13.0, V13.0.88
// Based on NVVM 20.0.0
//

.version 9.0
.target sm_100
.address_size 64

	// .globl	_Z14hello_from_gpuv
.extern .func  (.param .b32 func_retval0) vprintf
(
	.param .b64 vprintf_param_0,
	.param .b64 vprintf_param_1
)
;
.global .align 1 .b8 $str[28] = {72, 101, 108, 108, 111, 32, 87, 111, 114, 108, 100, 32, 102, 114, 111, 109, 32, 116, 104, 101, 32, 71, 80, 85, 33, 32, 10};

.visible .entry _Z14hello_from_gpuv()
{
	.reg .b32 	%r<3>;
	.reg .b64 	%rd<3>;

	mov.u64 	%rd1, $str;
	cvta.global.u64 	%rd2, %rd1;
	{ // callseq 0, 0
	.param .b64 param0;
	st.param.b64 	[param0], %rd2;
	.param .b64 param1;
	st.param.b64 	[param1], 0;
	.param .b32 retval0;
	call.uni (retval0), 
	vprintf, 
	(
	param0, 
	param1
	);
	ld.param.b32 	%r1, [retval0];
	} // callseq 0
	ret;

}


// ===== COMPILED SASS (sm_100) =====

	.target	sm_100

	.elftype	@"ET_EXEC"


//--------------------- .note.nv.tkinfo           --------------------------
	.section	.note.nv.tkinfo,"",@"SHT_NOTE"
	.sectionflags	@"SHF_NOTE_NV_TKINFO"
	.tkinfo
        /*0018*/ 	.word	0x00000002
        /*0030*/ 	.string	""
        /*0030*/ 	.string	"ptxas"
        /*0030*/ 	.string	"Cuda compilation tools, release 13.0, V13.0.88"
        /*0030*/ 	.string	"Build cuda_13.0.r13.0/compiler.36424714_0"
        /*0030*/ 	.string	"-arch sm_100 -m 64 "



//--------------------- .note.nv.cuinfo           --------------------------
	.section	.note.nv.cuinfo,"",@"SHT_NOTE"
	.sectionflags	@"SHF_NOTE_NV_CUINFO"
        /*0018*/ 	.short	0x0002
        /*001a*/ 	.short	0x0064
        /*001c*/ 	.short	0x0082
	.zero		2


//--------------------- .nv.info                  --------------------------
	.section	.nv.info,"",@"SHT_CUDA_INFO"
	.align	4


	//----- nvinfo : EIATTR_REGCOUNT
	.align		4
        /*0000*/ 	.byte	0x04, 0x2f
        /*0002*/ 	.short	(.L_2 - .L_1)
	.align		4
.L_1:
        /*0004*/ 	.word	index@(_Z14hello_from_gpuv)
        /*0008*/ 	.word	0x00000018


	//----- nvinfo : EIATTR_FRAME_SIZE
	.align		4
.L_2:
        /*000c*/ 	.byte	0x04, 0x11
        /*000e*/ 	.short	(.L_4 - .L_3)
	.align		4
.L_3:
        /*0010*/ 	.word	index@(_Z14hello_from_gpuv)
        /*0014*/ 	.word	0x00000000


	//----- nvinfo : EIATTR_MIN_STACK_SIZE
	.align		4
.L_4:
        /*0018*/ 	.byte	0x04, 0x12
        /*001a*/ 	.short	(.L_6 - .L_5)
	.align		4
.L_5:
        /*001c*/ 	.word	index@(_Z14hello_from_gpuv)
        /*0020*/ 	.word	0x00000000
.L_6:


//--------------------- .nv.compat                --------------------------
	.section	.nv.compat,"",@"SHT_CUDA_COMPAT_INFO"
	.align	4
        /*0000*/ 	.byte	0x02, 0x09, 0x00, 0x00, 0x02, 0x02, 0x01, 0x00, 0x02, 0x05, 0x05, 0x00, 0x03, 0x07, 0x01, 0x01
        /*0010*/ 	.byte	0x02, 0x03, 0x00, 0x00, 0x02, 0x06, 0x01, 0x00, 0x04, 0x0b, 0x08, 0x00, 0x09, 0x00, 0x00, 0x00
        /*0020*/ 	.byte	0x00, 0x00, 0x00, 0x00


//--------------------- .nv.info._Z14hello_from_gpuv --------------------------
	.section	.nv.info._Z14hello_from_gpuv,"",@"SHT_CUDA_INFO"
	.sectionflags	@""
	.align	4


	//----- nvinfo : EIATTR_CUDA_API_VERSION
	.align		4
        /*0000*/ 	.byte	0x04, 0x37
        /*0002*/ 	.short	(.L_8 - .L_7)
.L_7:
        /*0004*/ 	.word	0x00000082


	//----- nvinfo : EIATTR_SPARSE_MMA_MASK
	.align		4
.L_8:
        /*0008*/ 	.byte	0x03, 0x50
        /*000a*/ 	.short	0x0000


	//----- nvinfo : EIATTR_MAXREG_COUNT
	.align		4
        /*000c*/ 	.byte	0x03, 0x1b
        /*000e*/ 	.short	0x00ff


	//----- nvinfo : EIATTR_EXTERNS
	.align		4
        /*0010*/ 	.byte	0x04, 0x0f
        /*0012*/ 	.short	(.L_10 - .L_9)


	//   ....[0]....
	.align		4
.L_9:
        /*0014*/ 	.word	index@(vprintf)


	//----- nvinfo : EIATTR_MERCURY_ISA_VERSION
	.align		4
.L_10:
        /*0018*/ 	.byte	0x03, 0x5f
        /*001a*/ 	.short	0x0101


	//----- nvinfo : EIATTR_VRC_CTA_INIT_COUNT
	.align		4
        /*001c*/ 	.byte	0x02, 0x4a
	.zero		1
	.zero		1


	//----- nvinfo : EIATTR_SYSCALL_OFFSETS
	.align		4
        /*0020*/ 	.byte	0x04, 0x46
        /*0022*/ 	.short	(.L_12 - .L_11)


	//   ....[0]....
.L_11:
        /*0024*/ 	.word	0x00000080


	//----- nvinfo : EIATTR_EXIT_INSTR_OFFSETS
	.align		4
.L_12:
        /*0028*/ 	.byte	0x04, 0x1c
        /*002a*/ 	.short	(.L_14 - .L_13)


	//   ....[0]....
.L_13:
        /*002c*/ 	.word	0x00000090


	//----- nvinfo : EIATTR_SW_WAR
	.align		4
.L_14:
        /*0030*/ 	.byte	0x04, 0x36
        /*0032*/ 	.short	(.L_16 - .L_15)
.L_15:
        /*0034*/ 	.word	0x00000008
.L_16:


//--------------------- .nv.callgraph             --------------------------
	.section	.nv.callgraph,"",@"SHT_CUDA_CALLGRAPH"
	.align	4
	.sectionentsize	8
	.align		4
        /*0000*/ 	.word	0x00000000
	.align		4
        /*0004*/ 	.word	0xffffffff
	.align		4
        /*0008*/ 	.word	index@(_Z14hello_from_gpuv)
	.align		4
        /*000c*/ 	.word	index@(vprintf)
	.align		4
        /*0010*/ 	.word	0x00000000
	.align		4
        /*0014*/ 	.word	0xfffffffe
	.align		4
        /*0018*/ 	.word	0x00000000
	.align		4
        /*001c*/ 	.word	0xfffffffd
	.align		4
        /*0020*/ 	.word	0x00000000
	.align		4
        /*0024*/ 	.word	0xfffffffc


//--------------------- .nv.constant4             --------------------------
	.section	.nv.constant4,"a",@progbits
	.align	8
	.align		8
.nv.constant4:
        /*0000*/ 	.dword	vprintf
	.align		8
        /*0008*/ 	.dword	$str


//--------------------- .text._Z14hello_from_gpuv --------------------------
	.section	.text._Z14hello_from_gpuv,"ax",@progbits
	.align	128
        .global         _Z14hello_from_gpuv
        .type           _Z14hello_from_gpuv,@function
        .size           _Z14hello_from_gpuv,(.L_x_2 - _Z14hello_from_gpuv)
        .other          _Z14hello_from_gpuv,@"STO_CUDA_ENTRY STV_DEFAULT"
_Z14hello_from_gpuv:
.text._Z14hello_from_gpuv:
[----:B------:R-:W0:Y:S01]  /*0000*/  LDC R1, c[0x0][0x37c] ;  /* 0x0000df00ff017b82 */ /* 0x000e220000000800 */
[----:B------:R-:W-:Y:S01]  /*0010*/  MOV R0, 0x0 ;  /* 0x0000000000007802 */ /* 0x000fe20000000f00 */
[----:B------:R-:W1:Y:S01]  /*0020*/  LDCU.64 UR4, c[0x4][0x8] ;  /* 0x01000100ff0477ac */ /* 0x000e620008000a00 */
[----:B------:R-:W-:-:S05]  /*0030*/  CS2R R6, SRZ ;  /* 0x0000000000067805 */ /* 0x000fca000001ff00 */
[----:B------:R2:W3:Y:S01]  /*0040*/  LDC.64 R2, c[0x4][R0] ;  /* 0x0100000000027b82 */ /* 0x0004e20000000a00 */
[----:B-1----:R-:W-:Y:S02]  /*0050*/  IMAD.U32 R4, RZ, RZ, UR4 ;  /* 0x00000004ff047e24 */ /* 0x002fe4000f8e00ff */
[----:B--2---:R-:W-:-:S07]  /*0060*/  IMAD.U32 R5, RZ, RZ, UR5 ;  /* 0x00000005ff057e24 */ /* 0x004fce000f8e00ff */
[----:B------:R-:W-:-:S07]  /*0070*/  LEPC R20, `(.L_x_0) ;  /* 0x000000001014794e */ /* 0x000fce0000000000 */
[----:B0--3--:R-:W-:Y:S05]  /*0080*/  CALL.ABS.NOINC R2 ;  /* 0x0000000002007343 */ /* 0x009fea0003c00000 */
.L_x_0:
[----:B------:R-:W-:Y:S05]  /*0090*/  EXIT ;  /* 0x000000000000794d */ /* 0x000fea0003800000 */
.L_x_1:
[----:B------:R-:W-:-:S00]  /*00a0*/  BRA `(.L_x_1) ;  /* 0xfffffffc00fc7947 */ /* 0x000fc0000383ffff */
[----:B------:R-:W-:-:S00]  /*00b0*/  NOP ;  /* 0x0000000000007918 */ /* 0x000fc00000000000 */
        /* <DEDUP_REMOVED lines=12> */
.L_x_2:


//--------------------- .nv.global.init           --------------------------
	.section	.nv.global.init,"aw",@progbits
.nv.global.init:
	.type		$str,@object
	.size		$str,(.L_0 - $str)
$str:
        /*0000*/ 	.byte	0x48, 0x65, 0x6c, 0x6c, 0x6f, 0x20, 0x57, 0x6f, 0x72, 0x6c, 0x64, 0x20, 0x66, 0x72, 0x6f, 0x6d
        /*0010*/ 	.byte	0x20, 0x74, 0x68, 0x65, 0x20, 0x47, 0x50, 0x55, 0x21, 0x20, 0x0a, 0x00
.L_0:


//--------------------- .nv.shared.reserved.0     --------------------------
	.section	.nv.shared.reserved.0,"aw",@nobits
	.weak		__nv_reservedSMEM_offset_0_alias
	.size		__nv_reservedSMEM_offset_0_alias, 0, 64
	.other		__nv_reservedSMEM_offset_0_alias,@"STO_CUDA_RESERVED_SHARED STV_DEFAULT"
__nv_reservedSMEM_offset_0_alias:
	.zero		0
	.zero		64


//--------------------- .nv.constant0._Z14hello_from_gpuv --------------------------
	.section	.nv.constant0._Z14hello_from_gpuv,"a",@progbits
	.sectionflags	@""
	.align	4
.nv.constant0._Z14hello_from_gpuv:
	.zero		896


//--------------------- SYMBOLS --------------------------

	.type		.nv.reservedSmem.offset0,@object
	.size		.nv.reservedSmem.offset0,0x4
	.type		vprintf,@function
